//
// Generated by NVIDIA NVVM Compiler
//
// Compiler Build ID: CL-36424714
// Cuda compilation tools, release 13.0, V13.0.88
// Based on NVVM 20.0.0
//

.version 9.0
.target sm_100
.address_size 64

	// .globl	_Z6vecAddPfS_S_i

.visible .entry _Z6vecAddPfS_S_i(
	.param .u64 .ptr .align 1 _Z6vecAddPfS_S_i_param_0,
	.param .u64 .ptr .align 1 _Z6vecAddPfS_S_i_param_1,
	.param .u64 .ptr .align 1 _Z6vecAddPfS_S_i_param_2,
	.param .u32 _Z6vecAddPfS_S_i_param_3
)
{
	.reg .pred 	%p<2>;
	.reg .b32 	%r<6>;
	.reg .b32 	%f<4>;
	.reg .b64 	%rd<11>;

	ld.param.u64 	%rd1, [_Z6vecAddPfS_S_i_param_0];
	ld.param.u64 	%rd2, [_Z6vecAddPfS_S_i_param_1];
	ld.param.u64 	%rd3, [_Z6vecAddPfS_S_i_param_2];
	ld.param.u32 	%r2, [_Z6vecAddPfS_S_i_param_3];
	mov.u32 	%r3, %ctaid.x;
	mov.u32 	%r4, %ntid.x;
	mov.u32 	%r5, %tid.x;
	mad.lo.s32 	%r1, %r3, %r4, %r5;
	setp.ge.s32 	%p1, %r1, %r2;
	@%p1 bra 	$L__BB0_2;
	cvta.to.global.u64 	%rd4, %rd1;
	cvta.to.global.u64 	%rd5, %rd2;
	cvta.to.global.u64 	%rd6, %rd3;
	mul.wide.s32 	%rd7, %r1, 4;
	add.s64 	%rd8, %rd4, %rd7;
	ld.global.f32 	%f1, [%rd8];
	add.s64 	%rd9, %rd5, %rd7;
	ld.global.f32 	%f2, [%rd9];
	add.f32 	%f3, %f1, %f2;
	add.s64 	%rd10, %rd6, %rd7;
	st.global.f32 	[%rd10], %f3;
$L__BB0_2:
	ret;

}
	// .globl	_Z15vectmatrixMultiPfS_S_ii
.visible .entry _Z15vectmatrixMultiPfS_S_ii(
	.param .u64 .ptr .align 1 _Z15vectmatrixMultiPfS_S_ii_param_0,
	.param .u64 .ptr .align 1 _Z15vectmatrixMultiPfS_S_ii_param_1,
	.param .u64 .ptr .align 1 _Z15vectmatrixMultiPfS_S_ii_param_2,
	.param .u32 _Z15vectmatrixMultiPfS_S_ii_param_3,
	.param .u32 _Z15vectmatrixMultiPfS_S_ii_param_4
)
{
	.reg .pred 	%p<11>;
	.reg .b32 	%r<38>;
	.reg .b32 	%f<112>;
	.reg .b64 	%rd<31>;

	ld.param.u64 	%rd11, [_Z15vectmatrixMultiPfS_S_ii_param_0];
	ld.param.u64 	%rd12, [_Z15vectmatrixMultiPfS_S_ii_param_1];
	ld.param.u64 	%rd10, [_Z15vectmatrixMultiPfS_S_ii_param_2];
	ld.param.u32 	%r23, [_Z15vectmatrixMultiPfS_S_ii_param_3];
	ld.param.u32 	%r24, [_Z15vectmatrixMultiPfS_S_ii_param_4];
	cvta.to.global.u64 	%rd1, %rd12;
	cvta.to.global.u64 	%rd2, %rd11;
	mov.u32 	%r25, %ctaid.x;
	mov.u32 	%r26, %ntid.x;
	mov.u32 	%r27, %tid.x;
	mad.lo.s32 	%r1, %r25, %r26, %r27;
	setp.ge.s32 	%p1, %r1, %r24;
	@%p1 bra 	$L__BB1_15;
	setp.lt.s32 	%p2, %r23, 1;
	mov.f32 	%f111, 0f00000000;
	@%p2 bra 	$L__BB1_14;
	mul.lo.s32 	%r2, %r23, %r1;
	and.b32  	%r3, %r23, 15;
	setp.lt.u32 	%p3, %r23, 16;
	mov.f32 	%f111, 0f00000000;
	mov.b32 	%r34, 0;
	@%p3 bra 	$L__BB1_5;
	and.b32  	%r34, %r23, 2147483632;
	neg.s32 	%r32, %r34;
	add.s64 	%rd3, %rd2, 32;
	add.s64 	%rd29, %rd1, 32;
	mov.f32 	%f111, 0f00000000;
	mov.u32 	%r31, %r2;
$L__BB1_4:
	.pragma "nounroll";
	mul.wide.s32 	%rd13, %r31, 4;
	add.s64 	%rd14, %rd3, %rd13;
	ld.global.f32 	%f18, [%rd14+-32];
	ld.global.f32 	%f19, [%rd29+-32];
	fma.rn.f32 	%f20, %f18, %f19, %f111;
	ld.global.f32 	%f21, [%rd14+-28];
	ld.global.f32 	%f22, [%rd29+-28];
	fma.rn.f32 	%f23, %f21, %f22, %f20;
	ld.global.f32 	%f24, [%rd14+-24];
	ld.global.f32 	%f25, [%rd29+-24];
	fma.rn.f32 	%f26, %f24, %f25, %f23;
	ld.global.f32 	%f27, [%rd14+-20];
	ld.global.f32 	%f28, [%rd29+-20];
	fma.rn.f32 	%f29, %f27, %f28, %f26;
	ld.global.f32 	%f30, [%rd14+-16];
	ld.global.f32 	%f31, [%rd29+-16];
	fma.rn.f32 	%f32, %f30, %f31, %f29;
	ld.global.f32 	%f33, [%rd14+-12];
	ld.global.f32 	%f34, [%rd29+-12];
	fma.rn.f32 	%f35, %f33, %f34, %f32;
	ld.global.f32 	%f36, [%rd14+-8];
	ld.global.f32 	%f37, [%rd29+-8];
	fma.rn.f32 	%f38, %f36, %f37, %f35;
	ld.global.f32 	%f39, [%rd14+-4];
	ld.global.f32 	%f40, [%rd29+-4];
	fma.rn.f32 	%f41, %f39, %f40, %f38;
	ld.global.f32 	%f42, [%rd14];
	ld.global.f32 	%f43, [%rd29];
	fma.rn.f32 	%f44, %f42, %f43, %f41;
	ld.global.f32 	%f45, [%rd14+4];
	ld.global.f32 	%f46, [%rd29+4];
	fma.rn.f32 	%f47, %f45, %f46, %f44;
	ld.global.f32 	%f48, [%rd14+8];
	ld.global.f32 	%f49, [%rd29+8];
	fma.rn.f32 	%f50, %f48, %f49, %f47;
	ld.global.f32 	%f51, [%rd14+12];
	ld.global.f32 	%f52, [%rd29+12];
	fma.rn.f32 	%f53, %f51, %f52, %f50;
	ld.global.f32 	%f54, [%rd14+16];
	ld.global.f32 	%f55, [%rd29+16];
	fma.rn.f32 	%f56, %f54, %f55, %f53;
	ld.global.f32 	%f57, [%rd14+20];
	ld.global.f32 	%f58, [%rd29+20];
	fma.rn.f32 	%f59, %f57, %f58, %f56;
	ld.global.f32 	%f60, [%rd14+24];
	ld.global.f32 	%f61, [%rd29+24];
	fma.rn.f32 	%f62, %f60, %f61, %f59;
	ld.global.f32 	%f63, [%rd14+28];
	ld.global.f32 	%f64, [%rd29+28];
	fma.rn.f32 	%f111, %f63, %f64, %f62;
	add.s32 	%r32, %r32, 16;
	add.s32 	%r31, %r31, 16;
	add.s64 	%rd29, %rd29, 64;
	setp.ne.s32 	%p4, %r32, 0;
	@%p4 bra 	$L__BB1_4;
$L__BB1_5:
	setp.eq.s32 	%p5, %r3, 0;
	@%p5 bra 	$L__BB1_14;
	and.b32  	%r11, %r23, 7;
	setp.lt.u32 	%p6, %r3, 8;
	@%p6 bra 	$L__BB1_8;
	add.s32 	%r29, %r34, %r2;
	mul.wide.s32 	%rd15, %r29, 4;
	add.s64 	%rd16, %rd2, %rd15;
	ld.global.f32 	%f66, [%rd16];
	mul.wide.u32 	%rd17, %r34, 4;
	add.s64 	%rd18, %rd1, %rd17;
	ld.global.f32 	%f67, [%rd18];
	fma.rn.f32 	%f68, %f66, %f67, %f111;
	ld.global.f32 	%f69, [%rd16+4];
	ld.global.f32 	%f70, [%rd18+4];
	fma.rn.f32 	%f71, %f69, %f70, %f68;
	ld.global.f32 	%f72, [%rd16+8];
	ld.global.f32 	%f73, [%rd18+8];
	fma.rn.f32 	%f74, %f72, %f73, %f71;
	ld.global.f32 	%f75, [%rd16+12];
	ld.global.f32 	%f76, [%rd18+12];
	fma.rn.f32 	%f77, %f75, %f76, %f74;
	ld.global.f32 	%f78, [%rd16+16];
	ld.global.f32 	%f79, [%rd18+16];
	fma.rn.f32 	%f80, %f78, %f79, %f77;
	ld.global.f32 	%f81, [%rd16+20];
	ld.global.f32 	%f82, [%rd18+20];
	fma.rn.f32 	%f83, %f81, %f82, %f80;
	ld.global.f32 	%f84, [%rd16+24];
	ld.global.f32 	%f85, [%rd18+24];
	fma.rn.f32 	%f86, %f84, %f85, %f83;
	ld.global.f32 	%f87, [%rd16+28];
	ld.global.f32 	%f88, [%rd18+28];
	fma.rn.f32 	%f111, %f87, %f88, %f86;
	add.s32 	%r34, %r34, 8;
$L__BB1_8:
	setp.eq.s32 	%p7, %r11, 0;
	@%p7 bra 	$L__BB1_14;
	and.b32  	%r14, %r23, 3;
	setp.lt.u32 	%p8, %r11, 4;
	@%p8 bra 	$L__BB1_11;
	add.s32 	%r30, %r34, %r2;
	mul.wide.s32 	%rd19, %r30, 4;
	add.s64 	%rd20, %rd2, %rd19;
	ld.global.f32 	%f90, [%rd20];
	mul.wide.u32 	%rd21, %r34, 4;
	add.s64 	%rd22, %rd1, %rd21;
	ld.global.f32 	%f91, [%rd22];
	fma.rn.f32 	%f92, %f90, %f91, %f111;
	ld.global.f32 	%f93, [%rd20+4];
	ld.global.f32 	%f94, [%rd22+4];
	fma.rn.f32 	%f95, %f93, %f94, %f92;
	ld.global.f32 	%f96, [%rd20+8];
	ld.global.f32 	%f97, [%rd22+8];
	fma.rn.f32 	%f98, %f96, %f97, %f95;
	ld.global.f32 	%f99, [%rd20+12];
	ld.global.f32 	%f100, [%rd22+12];
	fma.rn.f32 	%f111, %f99, %f100, %f98;
	add.s32 	%r34, %r34, 4;
$L__BB1_11:
	setp.eq.s32 	%p9, %r14, 0;
	@%p9 bra 	$L__BB1_14;
	mul.wide.u32 	%rd23, %r34, 4;
	add.s64 	%rd30, %rd1, %rd23;
	add.s32 	%r37, %r34, %r2;
	neg.s32 	%r36, %r14;
$L__BB1_13:
	.pragma "nounroll";
	mul.wide.s32 	%rd24, %r37, 4;
	add.s64 	%rd25, %rd2, %rd24;
	ld.global.f32 	%f101, [%rd25];
	ld.global.f32 	%f102, [%rd30];
	fma.rn.f32 	%f111, %f101, %f102, %f111;
	add.s64 	%rd30, %rd30, 4;
	add.s32 	%r37, %r37, 1;
	add.s32 	%r36, %r36, 1;
	setp.ne.s32 	%p10, %r36, 0;
	@%p10 bra 	$L__BB1_13;
$L__BB1_14:
	cvta.to.global.u64 	%rd26, %rd10;
	mul.wide.s32 	%rd27, %r1, 4;
	add.s64 	%rd28, %rd26, %rd27;
	st.global.f32 	[%rd28], %f111;
$L__BB1_15:
	ret;

}


// ===== COMPILED SASS (sm_100) =====

	.target	sm_100

	.elftype	@"ET_EXEC"


//--------------------- .note.nv.tkinfo           --------------------------
	.section	.note.nv.tkinfo,"",@"SHT_NOTE"
	.sectionflags	@"SHF_NOTE_NV_TKINFO"
	.tkinfo
        /*0018*/ 	.word	0x00000002
        /*0030*/ 	.string	""
        /*0030*/ 	.string	"ptxas"
        /*0030*/ 	.string	"Cuda compilation tools, release 13.0, V13.0.88"
        /*0030*/ 	.string	"Build cuda_13.0.r13.0/compiler.36424714_0"
        /*0030*/ 	.string	"-arch sm_100 -m 64 "



//--------------------- .note.nv.cuinfo           --------------------------
	.section	.note.nv.cuinfo,"",@"SHT_NOTE"
	.sectionflags	@"SHF_NOTE_NV_CUINFO"
        /*0018*/ 	.short	0x0002
        /*001a*/ 	.short	0x0064
        /*001c*/ 	.short	0x0082
	.zero		2


//--------------------- .nv.info                  --------------------------
	.section	.nv.info,"",@"SHT_CUDA_INFO"
	.align	4


	//----- nvinfo : EIATTR_REGCOUNT
	.align		4
        /*0000*/ 	.byte	0x04, 0x2f
        /*0002*/ 	.short	(.L_1 - .L_0)
	.align		4
.L_0:
        /*0004*/ 	.word	index@(_Z6vecAddPfS_S_i)
        /*0008*/ 	.word	0x0000000c


	//----- nvinfo : EIATTR_FRAME_SIZE
	.align		4
.L_1:
        /*000c*/ 	.byte	0x04, 0x11
        /*000e*/ 	.short	(.L_3 - .L_2)
	.align		4
.L_2:
        /*0010*/ 	.word	index@(_Z6vecAddPfS_S_i)
        /*0014*/ 	.word	0x00000000


	//----- nvinfo : EIATTR_REGCOUNT
	.align		4
.L_3:
        /*0018*/ 	.byte	0x04, 0x2f
        /*001a*/ 	.short	(.L_5 - .L_4)
	.align		4
.L_4:
        /*001c*/ 	.word	index@(_Z15vectmatrixMultiPfS_S_ii)
        /*0020*/ 	.word	0x0000001e


	//----- nvinfo : EIATTR_FRAME_SIZE
	.align		4
.L_5:
        /*0024*/ 	.byte	0x04, 0x11
        /*0026*/ 	.short	(.L_7 - .L_6)
	.align		4
.L_6:
        /*0028*/ 	.word	index@(_Z15vectmatrixMultiPfS_S_ii)
        /*002c*/ 	.word	0x00000000


	//----- nvinfo : EIATTR_MIN_STACK_SIZE
	.align		4
.L_7:
        /*0030*/ 	.byte	0x04, 0x12
        /*0032*/ 	.short	(.L_9 - .L_8)
	.align		4
.L_8:
        /*0034*/ 	.word	index@(_Z15vectmatrixMultiPfS_S_ii)
        /*0038*/ 	.word	0x00000000


	//----- nvinfo : EIATTR_MIN_STACK_SIZE
	.align		4
.L_9:
        /*003c*/ 	.byte	0x04, 0x12
        /*003e*/ 	.short	(.L_11 - .L_10)
	.align		4
.L_10:
        /*0040*/ 	.word	index@(_Z6vecAddPfS_S_i)
        /*0044*/ 	.word	0x00000000
.L_11:


//--------------------- .nv.compat                --------------------------
	.section	.nv.compat,"",@"SHT_CUDA_COMPAT_INFO"
	.align	4
        /*0000*/ 	.byte	0x02, 0x09, 0x00, 0x00, 0x02, 0x02, 0x01, 0x00, 0x02, 0x05, 0x05, 0x00, 0x03, 0x07, 0x01, 0x01
        /*0010*/ 	.byte	0x02, 0x03, 0x00, 0x00, 0x02, 0x06, 0x01, 0x00, 0x04, 0x0b, 0x08, 0x00, 0x09, 0x00, 0x00, 0x00
        /*0020*/ 	.byte	0x00, 0x00, 0x00, 0x00


//--------------------- .nv.info._Z15vectmatrixMultiPfS_S_ii --------------------------
	.section	.nv.info._Z15vectmatrixMultiPfS_S_ii,"",@"SHT_CUDA_INFO"
	.sectionflags	@""
	.align	4


	//----- nvinfo : EIATTR_CUDA_API_VERSION
	.align		4
        /*0000*/ 	.byte	0x04, 0x37
        /*0002*/ 	.short	(.L_13 - .L_12)
.L_12:
        /*0004*/ 	.word	0x00000082


	//----- nvinfo : EIATTR_KPARAM_INFO
	.align		4
.L_13:
        /*0008*/ 	.byte	0x04, 0x17
        /*000a*/ 	.short	(.L_15 - .L_14)
.L_14:
        /*000c*/ 	.word	0x00000000
        /*0010*/ 	.short	0x0004
        /*0012*/ 	.short	0x001c
        /*0014*/ 	.byte	0x00, 0xf0, 0x11, 0x00


	//----- nvinfo : EIATTR_KPARAM_INFO
	.align		4
.L_15:
        /*0018*/ 	.byte	0x04, 0x17
        /*001a*/ 	.short	(.L_17 - .L_16)
.L_16:
        /*001c*/ 	.word	0x00000000
        /*0020*/ 	.short	0x0003
        /*0022*/ 	.short	0x0018
        /*0024*/ 	.byte	0x00, 0xf0, 0x11, 0x00


	//----- nvinfo : EIATTR_KPARAM_INFO
	.align		4
.L_17:
        /*0028*/ 	.byte	0x04, 0x17
        /*002a*/ 	.short	(.L_19 - .L_18)
.L_18:
        /*002c*/ 	.word	0x00000000
        /*0030*/ 	.short	0x0002
        /*0032*/ 	.short	0x0010
        /*0034*/ 	.byte	0x00, 0xf5, 0x21, 0x00


	//----- nvinfo : EIATTR_KPARAM_INFO
	.align		4
.L_19:
        /*0038*/ 	.byte	0x04, 0x17
        /*003a*/ 	.short	(.L_21 - .L_20)
.L_20:
        /*003c*/ 	.word	0x00000000
        /*0040*/ 	.short	0x0001
        /*0042*/ 	.short	0x0008
        /*0044*/ 	.byte	0x00, 0xf5, 0x21, 0x00


	//----- nvinfo : EIATTR_KPARAM_INFO
	.align		4
.L_21:
        /*0048*/ 	.byte	0x04, 0x17
        /*004a*/ 	.short	(.L_23 - .L_22)
.L_22:
        /*004c*/ 	.word	0x00000000
        /*0050*/ 	.short	0x0000
        /*0052*/ 	.short	0x0000
        /*0054*/ 	.byte	0x00, 0xf5, 0x21, 0x00


	//----- nvinfo : EIATTR_SPARSE_MMA_MASK
	.align		4
.L_23:
        /*0058*/ 	.byte	0x03, 0x50
        /*005a*/ 	.short	0x0000


	//----- nvinfo : EIATTR_MAXREG_COUNT
	.align		4
        /*005c*/ 	.byte	0x03, 0x1b
        /*005e*/ 	.short	0x00ff


	//----- nvinfo : EIATTR_MERCURY_ISA_VERSION
	.align		4
        /*0060*/ 	.byte	0x03, 0x5f
        /*0062*/ 	.short	0x0101


	//----- nvinfo : EIATTR_VRC_CTA_INIT_COUNT
	.align		4
        /*0064*/ 	.byte	0x02, 0x4a
	.zero		1
	.zero		1


	//----- nvinfo : EIATTR_EXIT_INSTR_OFFSETS
	.align		4
        /*0068*/ 	.byte	0x04, 0x1c
        /*006a*/ 	.short	(.L_25 - .L_24)


	//   ....[0]....
.L_24:
        /*006c*/ 	.word	0x00000070


	//   ....[1]....
        /*0070*/ 	.word	0x00000a90


	//----- nvinfo : EIATTR_CBANK_PARAM_SIZE
	.align		4
.L_25:
        /*0074*/ 	.byte	0x03, 0x19
        /*0076*/ 	.short	0x0020


	//----- nvinfo : EIATTR_PARAM_CBANK
	.align		4
        /*0078*/ 	.byte	0x04, 0x0a
        /*007a*/ 	.short	(.L_27 - .L_26)
	.align		4
.L_26:
        /*007c*/ 	.word	index@(.nv.constant0._Z15vectmatrixMultiPfS_S_ii)
        /*0080*/ 	.short	0x0380
        /*0082*/ 	.short	0x0020


	//----- nvinfo : EIATTR_SW_WAR
	.align		4
.L_27:
        /*0084*/ 	.byte	0x04, 0x36
        /*0086*/ 	.short	(.L_29 - .L_28)
.L_28:
        /*0088*/ 	.word	0x00000008
.L_29:


//--------------------- .nv.info._Z6vecAddPfS_S_i --------------------------
	.section	.nv.info._Z6vecAddPfS_S_i,"",@"SHT_CUDA_INFO"
	.sectionflags	@""
	.align	4


	//----- nvinfo : EIATTR_CUDA_API_VERSION
	.align		4
        /*0000*/ 	.byte	0x04, 0x37
        /*0002*/ 	.short	(.L_31 - .L_30)
.L_30:
        /*0004*/ 	.word	0x00000082


	//----- nvinfo : EIATTR_KPARAM_INFO
	.align		4
.L_31:
        /*0008*/ 	.byte	0x04, 0x17
        /*000a*/ 	.short	(.L_33 - .L_32)
.L_32:
        /*000c*/ 	.word	0x00000000
        /*0010*/ 	.short	0x0003
        /*0012*/ 	.short	0x0018
        /*0014*/ 	.byte	0x00, 0xf0, 0x11, 0x00


	//----- nvinfo : EIATTR_KPARAM_INFO
	.align		4
.L_33:
        /*0018*/ 	.byte	0x04, 0x17
        /*001a*/ 	.short	(.L_35 - .L_34)
.L_34:
        /*001c*/ 	.word	0x00000000
        /*0020*/ 	.short	0x0002
        /*0022*/ 	.short	0x0010
        /*0024*/ 	.byte	0x00, 0xf5, 0x21, 0x00


	//----- nvinfo : EIATTR_KPARAM_INFO
	.align		4
.L_35:
        /*0028*/ 	.byte	0x04, 0x17
        /*002a*/ 	.short	(.L_37 - .L_36)
.L_36:
        /*002c*/ 	.word	0x00000000
        /*0030*/ 	.short	0x0001
        /*0032*/ 	.short	0x0008
        /*0034*/ 	.byte	0x00, 0xf5, 0x21, 0x00


	//----- nvinfo : EIATTR_KPARAM_INFO
	.align		4
.L_37:
        /*0038*/ 	.byte	0x04, 0x17
        /*003a*/ 	.short	(.L_39 - .L_38)
.L_38:
        /*003c*/ 	.word	0x00000000
        /*0040*/ 	.short	0x0000
        /*0042*/ 	.short	0x0000
        /*0044*/ 	.byte	0x00, 0xf5, 0x21, 0x00


	//----- nvinfo : EIATTR_SPARSE_MMA_MASK
	.align		4
.L_39:
        /*0048*/ 	.byte	0x03, 0x50
        /*004a*/ 	.short	0x0000


	//----- nvinfo : EIATTR_MAXREG_COUNT
	.align		4
        /*004c*/ 	.byte	0x03, 0x1b
        /*004e*/ 	.short	0x00ff


	//----- nvinfo : EIATTR_MERCURY_ISA_VERSION
	.align		4
        /*0050*/ 	.byte	0x03, 0x5f
        /*0052*/ 	.short	0x0101


	//----- nvinfo : EIATTR_VRC_CTA_INIT_COUNT
	.align		4
        /*0054*/ 	.byte	0x02, 0x4a
	.zero		1
	.zero		1


	//----- nvinfo : EIATTR_EXIT_INSTR_OFFSETS
	.align		4
        /*0058*/ 	.byte	0x04, 0x1c
        /*005a*/ 	.short	(.L_41 - .L_40)


	//   ....[0]....
.L_40:
        /*005c*/ 	.word	0x00000070


	//   ....[1]....
        /*0060*/ 	.word	0x00000130


	//----- nvinfo : EIATTR_CBANK_PARAM_SIZE
	.align		4
.L_41:
        /*0064*/ 	.byte	0x03, 0x19
        /*0066*/ 	.short	0x001c


	//----- nvinfo : EIATTR_PARAM_CBANK
	.align		4
        /*0068*/ 	.byte	0x04, 0x0a
        /*006a*/ 	.short	(.L_43 - .L_42)
	.align		4
.L_42:
        /*006c*/ 	.word	index@(.nv.constant0._Z6vecAddPfS_S_i)
        /*0070*/ 	.short	0x0380
        /*0072*/ 	.short	0x001c


	//----- nvinfo : EIATTR_SW_WAR
	.align		4
.L_43:
        /*0074*/ 	.byte	0x04, 0x36
        /*0076*/ 	.short	(.L_45 - .L_44)
.L_44:
        /*0078*/ 	.word	0x00000008
.L_45:


//--------------------- .nv.callgraph             --------------------------
	.section	.nv.callgraph,"",@"SHT_CUDA_CALLGRAPH"
	.align	4
	.sectionentsize	8
	.align		4
        /*0000*/ 	.word	0x00000000
	.align		4
        /*0004*/ 	.word	0xffffffff
	.align		4
        /*0008*/ 	.word	0x00000000
	.align		4
        /*000c*/ 	.word	0xfffffffe
	.align		4
        /*0010*/ 	.word	0x00000000
	.align		4
        /*0014*/ 	.word	0xfffffffd
	.align		4
        /*0018*/ 	.word	0x00000000
	.align		4
        /*001c*/ 	.word	0xfffffffc


//--------------------- .text._Z15vectmatrixMultiPfS_S_ii --------------------------
	.section	.text._Z15vectmatrixMultiPfS_S_ii,"ax",@progbits
	.align	128
        .global         _Z15vectmatrixMultiPfS_S_ii
        .type           _Z15vectmatrixMultiPfS_S_ii,@function
        .size           _Z15vectmatrixMultiPfS_S_ii,(.L_x_8 - _Z15vectmatrixMultiPfS_S_ii)
        .other          _Z15vectmatrixMultiPfS_S_ii,@"STO_CUDA_ENTRY STV_DEFAULT"
_Z15vectmatrixMultiPfS_S_ii:
.text._Z15vectmatrixMultiPfS_S_ii:
[----:B------:R-:W-:Y:S01]  /*0000*/  LDC R1, c[0x0][0x37c] ;  /* 0x0000df00ff017b82 */ /* 0x000fe20000000800 */
[----:B------:R-:W0:Y:S07]  /*0010*/  S2R R3, SR_TID.X ;  /* 0x0000000000037919 */ /* 0x000e2e0000002100 */
[----:B------:R-:W0:Y:S01]  /*0020*/  S2UR UR4, SR_CTAID.X ;  /* 0x00000000000479c3 */ /* 0x000e220000002500 */
[----:B------:R-:W1:Y:S07]  /*0030*/  LDCU UR5, c[0x0][0x39c] ;  /* 0x00007380ff0577ac */ /* 0x000e6e0008000800 */
[----:B------:R-:W0:Y:S02]  /*0040*/  LDC R0, c[0x0][0x360] ;  /* 0x0000d800ff007b82 */ /* 0x000e240000000800 */
[----:B0-----:R-:W-:-:S05]  /*0050*/  IMAD R0, R0, UR4, R3 ;  /* 0x0000000400007c24 */ /* 0x001fca000f8e0203 */
[----:B-1----:R-:W-:-:S13]  /*0060*/  ISETP.GE.AND P0, PT, R0, UR5, PT ;  /* 0x0000000500007c0c */ /* 0x002fda000bf06270 */
[----:B------:R-:W-:Y:S05]  /*0070*/  @P0 EXIT ;  /* 0x000000000000094d */ /* 0x000fea0003800000 */
[----:B------:R-:W0:Y:S01]  /*0080*/  LDCU UR8, c[0x0][0x398] ;  /* 0x00007300ff0877ac */ /* 0x000e220008000800 */
[----:B------:R-:W-:Y:S01]  /*0090*/  HFMA2 R15, -RZ, RZ, 0, 0 ;  /* 0x00000000ff0f7431 */ /* 0x000fe200000001ff */
[----:B------:R-:W1:Y:S01]  /*00a0*/  LDCU.64 UR16, c[0x0][0x358] ;  /* 0x00006b00ff1077ac */ /* 0x000e620008000a00 */
[----:B0-----:R-:W-:-:S09]  /*00b0*/  UISETP.GE.AND UP0, UPT, UR8, 0x1, UPT ;  /* 0x000000010800788c */ /* 0x001fd2000bf06270 */
[----:B-1----:R-:W-:Y:S05]  /*00c0*/  BRA.U !UP0, `(.L_x_0) ;  /* 0x0000000908647547 */ /* 0x002fea000b800000 */
[----:B------:R-:W-:Y:S02]  /*00d0*/  UISETP.GE.U32.AND UP1, UPT, UR8, 0x10, UPT ;  /* 0x000000100800788c */ /* 0x000fe4000bf26070 */
[----:B------:R-:W-:Y:S01]  /*00e0*/  IMAD R7, R0, UR8, RZ ;  /* 0x0000000800077c24 */ /* 0x000fe2000f8e02ff */
[----:B------:R-:W-:Y:S01]  /*00f0*/  ULOP3.LUT UR9, UR8, 0xf, URZ, 0xc0, !UPT ;  /* 0x0000000f08097892 */ /* 0x000fe2000f8ec0ff */
[----:B------:R-:W-:Y:S02]  /*0100*/  MOV R15, RZ ;  /* 0x000000ff000f7202 */ /* 0x000fe40000000f00 */
[----:B------:R-:W-:Y:S01]  /*0110*/  MOV R8, RZ ;  /* 0x000000ff00087202 */ /* 0x000fe20000000f00 */
[----:B------:R-:W-:Y:S02]  /*0120*/  UISETP.NE.AND UP0, UPT, UR9, URZ, UPT ;  /* 0x000000ff0900728c */ /* 0x000fe4000bf05270 */
[----:B------:R-:W-:Y:S09]  /*0130*/  BRA.U !UP1, `(.L_x_1) ;  /* 0x0000000509147547 */ /* 0x000ff2000b800000 */
[----:B------:R-:W0:Y:S01]  /*0140*/  LDCU.128 UR12, c[0x0][0x380] ;  /* 0x00007000ff0c77ac */ /* 0x000e220008000c00 */
[----:B------:R-:W-:Y:S02]  /*0150*/  MOV R15, RZ ;  /* 0x000000ff000f7202 */ /* 0x000fe40000000f00 */
[----:B------:R-:W-:Y:S01]  /*0160*/  MOV R6, R7 ;  /* 0x0000000700067202 */ /* 0x000fe20000000f00 */
[----:B------:R-:W-:-:S04]  /*0170*/  ULOP3.LUT UR10, UR8, 0x7ffffff0, URZ, 0xc0, !UPT ;  /* 0x7ffffff0080a7892 */ /* 0x000fc8000f8ec0ff */
[----:B------:R-:W-:Y:S02]  /*0180*/  UIADD3 UR11, UPT, UPT, -UR10, URZ, URZ ;  /* 0x000000ff0a0b7290 */ /* 0x000fe4000fffe1ff */
[----:B------:R-:W-:Y:S01]  /*0190*/  MOV R8, UR10 ;  /* 0x0000000a00087c02 */ /* 0x000fe20008000f00 */
[----:B0-----:R-:W-:Y:S02]  /*01a0*/  UIADD3 UR4, UP2, UPT, UR14, 0x20, URZ ;  /* 0x000000200e047890 */ /* 0x001fe4000ff5e0ff */
[----:B------:R-:W-:Y:S02]  /*01b0*/  UIADD3 UR6, UP1, UPT, UR12, 0x20, URZ ;  /* 0x000000200c067890 */ /* 0x000fe4000ff3e0ff */
[----:B------:R-:W-:Y:S02]  /*01c0*/  UIADD3.X UR5, UPT, UPT, URZ, UR15, URZ, UP2, !UPT ;  /* 0x0000000fff057290 */ /* 0x000fe400097fe4ff */
[----:B------:R-:W-:Y:S01]  /*01d0*/  MOV R2, UR4 ;  /* 0x0000000400027c02 */ /* 0x000fe20008000f00 */
[----:B------:R-:W-:-:S03]  /*01e0*/  UIADD3.X UR7, UPT, UPT, URZ, UR13, URZ, UP1, !UPT ;  /* 0x0000000dff077290 */ /* 0x000fc60008ffe4ff */
[----:B------:R-:W-:-:S09]  /*01f0*/  MOV R3, UR5 ;  /* 0x0000000500037c02 */ /* 0x000fd20008000f00 */
.L_x_2:
[----:B------:R-:W-:Y:S01]  /*0200*/  MOV R4, UR6 ;  /* 0x0000000600047c02 */ /* 0x000fe20008000f00 */
[----:B------:R-:W2:Y:S01]  /*0210*/  LDG.E R17, desc[UR16][R2.64+-0x20] ;  /* 0xffffe01002117981 */ /* 0x000ea2000c1e1900 */
[----:B------:R-:W-:-:S03]  /*0220*/  MOV R5, UR7 ;  /* 0x0000000700057c02 */ /* 0x000fc60008000f00 */
[----:B------:R-:W3:Y:S01]  /*0230*/  LDG.E R25, desc[UR16][R2.64+-0x1c] ;  /* 0xffffe41002197981 */ /* 0x000ee2000c1e1900 */
[----:B------:R-:W-:-:S03]  /*0240*/  IMAD.WIDE R4, R6, 0x4, R4 ;  /* 0x0000000406047825 */ /* 0x000fc600078e0204 */
[----:B------:R-:W4:Y:S04]  /*0250*/  LDG.E R19, desc[UR16][R2.64+-0x18] ;  /* 0xffffe81002137981 */ /* 0x000f28000c1e1900 */
[----:B------:R-:W2:Y:S04]  /*0260*/  LDG.E R16, desc[UR16][R4.64+-0x20] ;  /* 0xffffe01004107981 */ /* 0x000ea8000c1e1900 */
[----:B------:R-:W3:Y:S04]  /*0270*/  LDG.E R18, desc[UR16][R4.64+-0x1c] ;  /* 0xffffe41004127981 */ /* 0x000ee8000c1e1900 */
[----:B------:R-:W4:Y:S04]  /*0280*/  LDG.E R20, desc[UR16][R4.64+-0x18] ;  /* 0xffffe81004147981 */ /* 0x000f28000c1e1900 */
[----:B------:R-:W5:Y:S04]  /*0290*/  LDG.E R22, desc[UR16][R2.64+-0x14] ;  /* 0xffffec1002167981 */ /* 0x000f68000c1e1900 */
        /* <DEDUP_REMOVED lines=8> */
[----:B------:R-:W5:Y:S01]  /*0320*/  LDG.E R14, desc[UR16][R4.64+-0x4] ;  /* 0xfffffc10040e7981 */ /* 0x000f62000c1e1900 */
[----:B--2---:R-:W-:-:S03]  /*0330*/  FFMA R17, R16, R17, R15 ;  /* 0x0000001110117223 */ /* 0x004fc6000000000f */
[----:B------:R-:W2:Y:S04]  /*0340*/  LDG.E R15, desc[UR16][R2.64] ;  /* 0x00000010020f7981 */ /* 0x000ea8000c1e1900 */
[----:B------:R-:W2:Y:S01]  /*0350*/  LDG.E R16, desc[UR16][R4.64] ;  /* 0x0000001004107981 */ /* 0x000ea2000c1e1900 */
[----:B---3--:R-:W-:-:S03]  /*0360*/  FFMA R25, R18, R25, R17 ;  /* 0x0000001912197223 */ /* 0x008fc60000000011 */
[----:B------:R-:W3:Y:S01]  /*0370*/  LDG.E R17, desc[UR16][R2.64+0x4] ;  /* 0x0000041002117981 */ /* 0x000ee2000c1e1900 */
[----:B----4-:R-:W-:-:S03]  /*0380*/  FFMA R26, R20, R19, R25 ;  /* 0x00000013141a7223 */ /* 0x010fc60000000019 */
[----:B------:R-:W3:Y:S04]  /*0390*/  LDG.E R18, desc[UR16][R4.64+0x4] ;  /* 0x0000041004127981 */ /* 0x000ee8000c1e1900 */
[----:B------:R-:W4:Y:S01]  /*03a0*/  LDG.E R20, desc[UR16][R2.64+0x8] ;  /* 0x0000081002147981 */ /* 0x000f22000c1e1900 */
[----:B-----5:R-:W-:-:S03]  /*03b0*/  FFMA R25, R21, R22, R26 ;  /* 0x0000001615197223 */ /* 0x020fc6000000001a */
[----:B------:R-:W4:Y:S04]  /*03c0*/  LDG.E R19, desc[UR16][R4.64+0x8] ;  /* 0x0000081004137981 */ /* 0x000f28000c1e1900 */
[----:B------:R-:W5:Y:S01]  /*03d0*/  LDG.E R22, desc[UR16][R2.64+0xc] ;  /* 0x00000c1002167981 */ /* 0x000f62000c1e1900 */
[----:B------:R-:W-:-:S03]  /*03e0*/  FFMA R25, R24, R23, R25 ;  /* 0x0000001718197223 */ /* 0x000fc60000000019 */
[----:B------:R-:W5:Y:S04]  /*03f0*/  LDG.E R21, desc[UR16][R4.64+0xc] ;  /* 0x00000c1004157981 */ /* 0x000f68000c1e1900 */
[----:B------:R-:W5:Y:S01]  /*0400*/  LDG.E R24, desc[UR16][R2.64+0x10] ;  /* 0x0000101002187981 */ /* 0x000f62000c1e1900 */
[----:B------:R-:W-:-:S03]  /*0410*/  FFMA R25, R10, R9, R25 ;  /* 0x000000090a197223 */ /* 0x000fc60000000019 */
[----:B------:R-:W5:Y:S04]  /*0420*/  LDG.E R23, desc[UR16][R4.64+0x10] ;  /* 0x0000101004177981 */ /* 0x000f68000c1e1900 */
[----:B------:R-:W5:Y:S01]  /*0430*/  LDG.E R10, desc[UR16][R2.64+0x14] ;  /* 0x00001410020a7981 */ /* 0x000f62000c1e1900 */
[----:B------:R-:W-:-:S03]  /*0440*/  FFMA R27, R12, R11, R25 ;  /* 0x0000000b0c1b7223 */ /* 0x000fc60000000019 */
[----:B------:R-:W5:Y:S04]  /*0450*/  LDG.E R9, desc[UR16][R4.64+0x14] ;  /* 0x0000141004097981 */ /* 0x000f68000c1e1900 */
[----:B------:R-:W5:Y:S04]  /*0460*/  LDG.E R11, desc[UR16][R2.64+0x18] ;  /* 0x00001810020b7981 */ /* 0x000f68000c1e1900 */
[----:B------:R-:W5:Y:S04]  /*0470*/  LDG.E R12, desc[UR16][R4.64+0x18] ;  /* 0x00001810040c7981 */ /* 0x000f68000c1e1900 */
[----:B------:R-:W5:Y:S04]  /*0480*/  LDG.E R25, desc[UR16][R4.64+0x1c] ;  /* 0x00001c1004197981 */ /* 0x000f68000c1e1900 */
[----:B------:R0:W5:Y:S01]  /*0490*/  LDG.E R26, desc[UR16][R2.64+0x1c] ;  /* 0x00001c10021a7981 */ /* 0x000162000c1e1900 */
[----:B------:R-:W-:Y:S01]  /*04a0*/  FFMA R13, R14, R13, R27 ;  /* 0x0000000d0e0d7223 */ /* 0x000fe2000000001b */
[----:B------:R-:W-:-:S04]  /*04b0*/  UIADD3 UR11, UPT, UPT, UR11, 0x10, URZ ;  /* 0x000000100b0b7890 */ /* 0x000fc8000fffe0ff */
[----:B------:R-:W-:Y:S01]  /*04c0*/  UISETP.NE.AND UP1, UPT, UR11, URZ, UPT ;  /* 0x000000ff0b00728c */ /* 0x000fe2000bf25270 */
[----:B0-----:R-:W-:Y:S02]  /*04d0*/  IADD3 R2, P0, PT, R2, 0x40, RZ ;  /* 0x0000004002027810 */ /* 0x001fe40007f1e0ff */
[----:B------:R-:W-:Y:S02]  /*04e0*/  IADD3 R6, PT, PT, R6, 0x10, RZ ;  /* 0x0000001006067810 */ /* 0x000fe40007ffe0ff */
[----:B------:R-:W-:Y:S01]  /*04f0*/  IADD3.X R3, PT, PT, RZ, R3, RZ, P0, !PT ;  /* 0x00000003ff037210 */ /* 0x000fe200007fe4ff */
[----:B--2---:R-:W-:-:S04]  /*0500*/  FFMA R13, R16, R15, R13 ;  /* 0x0000000f100d7223 */ /* 0x004fc8000000000d */
[----:B---3--:R-:W-:-:S04]  /*0510*/  FFMA R18, R18, R17, R13 ;  /* 0x0000001112127223 */ /* 0x008fc8000000000d */
[----:B----4-:R-:W-:-:S04]  /*0520*/  FFMA R18, R19, R20, R18 ;  /* 0x0000001413127223 */ /* 0x010fc80000000012 */
[----:B-----5:R-:W-:-:S04]  /*0530*/  FFMA R18, R21, R22, R18 ;  /* 0x0000001615127223 */ /* 0x020fc80000000012 */
[----:B------:R-:W-:-:S04]  /*0540*/  FFMA R18, R23, R24, R18 ;  /* 0x0000001817127223 */ /* 0x000fc80000000012 */
[----:B------:R-:W-:-:S04]  /*0550*/  FFMA R9, R9, R10, R18 ;  /* 0x0000000a09097223 */ /* 0x000fc80000000012 */
[----:B------:R-:W-:-:S04]  /*0560*/  FFMA R12, R12, R11, R9 ;  /* 0x0000000b0c0c7223 */ /* 0x000fc80000000009 */
[----:B------:R-:W-:Y:S01]  /*0570*/  FFMA R15, R25, R26, R12 ;  /* 0x0000001a190f7223 */ /* 0x000fe2000000000c */
[----:B------:R-:W-:Y:S06]  /*0580*/  BRA.U UP1, `(.L_x_2) ;  /* 0xfffffffd011c7547 */ /* 0x000fec000b83ffff */
.L_x_1:
[----:B------:R-:W-:Y:S05]  /*0590*/  BRA.U !UP0, `(.L_x_0) ;  /* 0x0000000508307547 */ /* 0x000fea000b800000 */
[----:B------:R-:W-:Y:S02]  /*05a0*/  UISETP.GE.U32.AND UP0, UPT, UR9, 0x8, UPT ;  /* 0x000000080900788c */ /* 0x000fe4000bf06070 */
[----:B------:R-:W-:-:S04]  /*05b0*/  ULOP3.LUT UR5, UR8, 0x7, URZ, 0xc0, !UPT ;  /* 0x0000000708057892 */ /* 0x000fc8000f8ec0ff */
[----:B------:R-:W-:-:S03]  /*05c0*/  UISETP.NE.AND UP1, UPT, UR5, URZ, UPT ;  /* 0x000000ff0500728c */ /* 0x000fc6000bf25270 */
[----:B------:R-:W-:Y:S08]  /*05d0*/  BRA.U !UP0, `(.L_x_3) ;  /* 0x0000000108787547 */ /* 0x000ff0000b800000 */
[----:B------:R-:W0:Y:S01]  /*05e0*/  LDC.64 R2, c[0x0][0x380] ;  /* 0x0000e000ff027b82 */ /* 0x000e220000000a00 */
[----:B------:R-:W-:-:S07]  /*05f0*/  IADD3 R9, PT, PT, R7, R8, RZ ;  /* 0x0000000807097210 */ /* 0x000fce0007ffe0ff */
[----:B------:R-:W1:Y:S01]  /*0600*/  LDC.64 R4, c[0x0][0x388] ;  /* 0x0000e200ff047b82 */ /* 0x000e620000000a00 */
[----:B0-----:R-:W-:-:S05]  /*0610*/  IMAD.WIDE R2, R9, 0x4, R2 ;  /* 0x0000000409027825 */ /* 0x001fca00078e0202 */
[----:B------:R-:W2:Y:S01]  /*0620*/  LDG.E R10, desc[UR16][R2.64] ;  /* 0x00000010020a7981 */ /* 0x000ea2000c1e1900 */
[----:B-1----:R-:W-:-:S03]  /*0630*/  IMAD.WIDE.U32 R4, R8, 0x4, R4 ;  /* 0x0000000408047825 */ /* 0x002fc600078e0004 */
[----:B------:R-:W3:Y:S04]  /*0640*/  LDG.E R13, desc[UR16][R2.64+0x4] ;  /* 0x00000410020d7981 */ /* 0x000ee8000c1e1900 */
[----:B------:R-:W2:Y:S04]  /*0650*/  LDG.E R11, desc[UR16][R4.64] ;  /* 0x00000010040b7981 */ /* 0x000ea8000c1e1900 */
[----:B------:R-:W3:Y:S04]  /*0660*/  LDG.E R12, desc[UR16][R4.64+0x4] ;  /* 0x00000410040c7981 */ /* 0x000ee8000c1e1900 */
[----:B------:R-:W4:Y:S04]  /*0670*/  LDG.E R17, desc[UR16][R2.64+0x8] ;  /* 0x0000081002117981 */ /* 0x000f28000c1e1900 */
        /* <DEDUP_REMOVED lines=11> */
[----:B------:R-:W-:Y:S01]  /*0730*/  IADD3 R8, PT, PT, R8, 0x8, RZ ;  /* 0x0000000808087810 */ /* 0x000fe20007ffe0ff */
[----:B--2---:R-:W-:-:S04]  /*0740*/  FFMA R10, R10, R11, R15 ;  /* 0x0000000b0a0a7223 */ /* 0x004fc8000000000f */
[----:B---3--:R-:W-:-:S04]  /*0750*/  FFMA R10, R13, R12, R10 ;  /* 0x0000000c0d0a7223 */ /* 0x008fc8000000000a */
[----:B----4-:R-:W-:-:S04]  /*0760*/  FFMA R10, R17, R14, R10 ;  /* 0x0000000e110a7223 */ /* 0x010fc8000000000a */
[----:B-----5:R-:W-:-:S04]  /*0770*/  FFMA R10, R19, R16, R10 ;  /* 0x00000010130a7223 */ /* 0x020fc8000000000a */
[----:B------:R-:W-:-:S04]  /*0780*/  FFMA R10, R21, R18, R10 ;  /* 0x00000012150a7223 */ /* 0x000fc8000000000a */
[----:B------:R-:W-:-:S04]  /*0790*/  FFMA R23, R23, R20, R10 ;  /* 0x0000001417177223 */ /* 0x000fc8000000000a */
[----:B------:R-:W-:-:S04]  /*07a0*/  FFMA R6, R6, R9, R23 ;  /* 0x0000000906067223 */ /* 0x000fc80000000017 */
[----:B------:R-:W-:-:S07]  /*07b0*/  FFMA R15, R25, R22, R6 ;  /* 0x00000016190f7223 */ /* 0x000fce0000000006 */
.L_x_3:
        /* <DEDUP_REMOVED lines=17> */
[----:B------:R-:W5:Y:S01]  /*08d0*/  LDG.E R14, desc[UR16][R4.64+0xc] ;  /* 0x00000c10040e7981 */ /* 0x000f62000c1e1900 */
[----:B------:R-:W-:Y:S01]  /*08e0*/  IADD3 R8, PT, PT, R8, 0x4, RZ ;  /* 0x0000000408087810 */ /* 0x000fe20007ffe0ff */
[----:B--2---:R-:W-:-:S04]  /*08f0*/  FFMA R6, R6, R9, R15 ;  /* 0x0000000906067223 */ /* 0x004fc8000000000f */
[----:B---3--:R-:W-:-:S04]  /*0900*/  FFMA R6, R11, R10, R6 ;  /* 0x0000000a0b067223 */ /* 0x008fc80000000006 */
[----:B----4-:R-:W-:-:S04]  /*0910*/  FFMA R6, R13, R12, R6 ;  /* 0x0000000c0d067223 */ /* 0x010fc80000000006 */
[----:B-----5:R-:W-:-:S07]  /*0920*/  FFMA R15, R17, R14, R6 ;  /* 0x0000000e110f7223 */ /* 0x020fce0000000006 */
.L_x_4:
[----:B------:R-:W-:Y:S05]  /*0930*/  BRA.U !UP1, `(.L_x_0) ;  /* 0x0000000109487547 */ /* 0x000fea000b800000 */
[----:B------:R-:W0:Y:S01]  /*0940*/  LDC.64 R2, c[0x0][0x388] ;  /* 0x0000e200ff027b82 */ /* 0x000e220000000a00 */
[----:B------:R-:W-:Y:S01]  /*0950*/  IADD3 R7, PT, PT, R7, R8, RZ ;  /* 0x0000000807077210 */ /* 0x000fe20007ffe0ff */
[----:B------:R-:W-:-:S06]  /*0960*/  UIADD3 UR4, UPT, UPT, -UR4, URZ, URZ ;  /* 0x000000ff04047290 */ /* 0x000fcc000fffe1ff */
[----:B------:R-:W1:Y:S01]  /*0970*/  LDC.64 R10, c[0x0][0x380] ;  /* 0x0000e000ff0a7b82 */ /* 0x000e620000000a00 */
[----:B0-----:R-:W-:-:S03]  /*0980*/  IMAD.WIDE.U32 R2, R8, 0x4, R2 ;  /* 0x0000000408027825 */ /* 0x001fc600078e0002 */
[----:B------:R-:W-:Y:S02]  /*0990*/  MOV R6, R2 ;  /* 0x0000000200067202 */ /* 0x000fe40000000f00 */
[----:B------:R-:W-:-:S07]  /*09a0*/  MOV R5, R3 ;  /* 0x0000000300057202 */ /* 0x000fce0000000f00 */
.L_x_5:
[----:B-1----:R-:W-:Y:S01]  /*09b0*/  IMAD.WIDE R2, R7, 0x4, R10 ;  /* 0x0000000407027825 */ /* 0x002fe200078e020a */
[----:B------:R-:W-:-:S05]  /*09c0*/  MOV R4, R6 ;  /* 0x0000000600047202 */ /* 0x000fca0000000f00 */
[----:B------:R-:W2:Y:S04]  /*09d0*/  LDG.E R2, desc[UR16][R2.64] ;  /* 0x0000001002027981 */ /* 0x000ea8000c1e1900 */
[----:B------:R0:W2:Y:S01]  /*09e0*/  LDG.E R4, desc[UR16][R4.64] ;  /* 0x0000001004047981 */ /* 0x0000a2000c1e1900 */
[----:B------:R-:W-:Y:S01]  /*09f0*/  UIADD3 UR4, UPT, UPT, UR4, 0x1, URZ ;  /* 0x0000000104047890 */ /* 0x000fe2000fffe0ff */
[----:B------:R-:W-:Y:S02]  /*0a00*/  IADD3 R6, P0, PT, R6, 0x4, RZ ;  /* 0x0000000406067810 */ /* 0x000fe40007f1e0ff */
[----:B------:R-:W-:Y:S01]  /*0a10*/  IADD3 R7, PT, PT, R7, 0x1, RZ ;  /* 0x0000000107077810 */ /* 0x000fe20007ffe0ff */
[----:B------:R-:W-:Y:S01]  /*0a20*/  UISETP.NE.AND UP0, UPT, UR4, URZ, UPT ;  /* 0x000000ff0400728c */ /* 0x000fe2000bf05270 */
[----:B0-----:R-:W-:Y:S01]  /*0a30*/  IADD3.X R5, PT, PT, RZ, R5, RZ, P0, !PT ;  /* 0x00000005ff057210 */ /* 0x001fe200007fe4ff */
[----:B--2---:R-:W-:-:S07]  /*0a40*/  FFMA R15, R2, R4, R15 ;  /* 0x00000004020f7223 */ /* 0x004fce000000000f */
[----:B------:R-:W-:Y:S05]  /*0a50*/  BRA.U UP0, `(.L_x_5) ;  /* 0xfffffffd00d47547 */ /* 0x000fea000b83ffff */
.L_x_0:
[----:B------:R-:W0:Y:S02]  /*0a60*/  LDC.64 R2, c[0x0][0x390] ;  /* 0x0000e400ff027b82 */ /* 0x000e240000000a00 */
[----:B0-----:R-:W-:-:S05]  /*0a70*/  IMAD.WIDE R2, R0, 0x4, R2 ;  /* 0x0000000400027825 */ /* 0x001fca00078e0202 */
[----:B------:R-:W-:Y:S01]  /*0a80*/  STG.E desc[UR16][R2.64], R15 ;  /* 0x0000000f02007986 */ /* 0x000fe2000c101910 */
[----:B------:R-:W-:Y:S05]  /*0a90*/  EXIT ;  /* 0x000000000000794d */ /* 0x000fea0003800000 */
.L_x_6:
[----:B------:R-:W-:-:S00]  /*0aa0*/  BRA `(.L_x_6) ;  /* 0xfffffffc00fc7947 */ /* 0x000fc0000383ffff */
[----:B------:R-:W-:-:S00]  /*0ab0*/  NOP ;  /* 0x0000000000007918 */ /* 0x000fc00000000000 */
        /* <DEDUP_REMOVED lines=12> */
.L_x_8:


//--------------------- .text._Z6vecAddPfS_S_i    --------------------------
	.section	.text._Z6vecAddPfS_S_i,"ax",@progbits
	.align	128
        .global         _Z6vecAddPfS_S_i
        .type           _Z6vecAddPfS_S_i,@function
        .size           _Z6vecAddPfS_S_i,(.L_x_9 - _Z6vecAddPfS_S_i)
        .other          _Z6vecAddPfS_S_i,@"STO_CUDA_ENTRY STV_DEFAULT"
_Z6vecAddPfS_S_i:
.text._Z6vecAddPfS_S_i:
        /* <DEDUP_REMOVED lines=8> */
[----:B------:R-:W0:Y:S01]  /*0080*/  LDC.64 R2, c[0x0][0x380] ;  /* 0x0000e000ff027b82 */ /* 0x000e220000000a00 */
[----:B------:R-:W1:Y:S07]  /*0090*/  LDCU.64 UR4, c[0x0][0x358] ;  /* 0x00006b00ff0477ac */ /* 0x000e6e0008000a00 */
[----:B------:R-:W2:Y:S08]  /*00a0*/  LDC.64 R4, c[0x0][0x388] ;  /* 0x0000e200ff047b82 */ /* 0x000eb00000000a00 */
[----:B------:R-:W3:Y:S01]  /*00b0*/  LDC.64 R6, c[0x0][0x390] ;  /* 0x0000e400ff067b82 */ /* 0x000ee20000000a00 */
[----:B0-----:R-:W-:-:S06]  /*00c0*/  IMAD.WIDE R2, R9, 0x4, R2 ;  /* 0x0000000409027825 */ /* 0x001fcc00078e0202 */
[----:B-1----:R-:W4:Y:S01]  /*00d0*/  LDG.E R2, desc[UR4][R2.64] ;  /* 0x0000000402027981 */ /* 0x002f22000c1e1900 */
[----:B--2---:R-:W-:-:S06]  /*00e0*/  IMAD.WIDE R4, R9, 0x4, R4 ;  /* 0x0000000409047825 */ /* 0x004fcc00078e0204 */
[----:B------:R-:W4:Y:S01]  /*00f0*/  LDG.E R5, desc[UR4][R4.64] ;  /* 0x0000000404057981 */ /* 0x000f22000c1e1900 */
[----:B---3--:R-:W-:-:S04]  /*0100*/  IMAD.WIDE R6, R9, 0x4, R6 ;  /* 0x0000000409067825 */ /* 0x008fc800078e0206 */
[----:B----4-:R-:W-:-:S05]  /*0110*/  FADD R9, R2, R5 ;  /* 0x0000000502097221 */ /* 0x010fca0000000000 */
[----:B------:R-:W-:Y:S01]  /*0120*/  STG.E desc[UR4][R6.64], R9 ;  /* 0x0000000906007986 */ /* 0x000fe2000c101904 */
[----:B------:R-:W-:Y:S05]  /*0130*/  EXIT ;  /* 0x000000000000794d */ /* 0x000fea0003800000 */
.L_x_7:
        /* <DEDUP_REMOVED lines=12> */
.L_x_9:


//--------------------- .nv.shared.reserved.0     --------------------------
	.section	.nv.shared.reserved.0,"aw",@nobits
	.weak		__nv_reservedSMEM_offset_0_alias
	.size		__nv_reservedSMEM_offset_0_alias, 0, 64
	.other		__nv_reservedSMEM_offset_0_alias,@"STO_CUDA_RESERVED_SHARED STV_DEFAULT"
__nv_reservedSMEM_offset_0_alias:
	.zero		0
	.zero		64


//--------------------- .nv.constant0._Z15vectmatrixMultiPfS_S_ii --------------------------
	.section	.nv.constant0._Z15vectmatrixMultiPfS_S_ii,"a",@progbits
	.sectionflags	@""
	.align	4
.nv.constant0._Z15vectmatrixMultiPfS_S_ii:
	.zero		928


//--------------------- .nv.constant0._Z6vecAddPfS_S_i --------------------------
	.section	.nv.constant0._Z6vecAddPfS_S_i,"a",@progbits
	.sectionflags	@""
	.align	4
.nv.constant0._Z6vecAddPfS_S_i:
	.zero		924


//--------------------- SYMBOLS --------------------------

	.type		.nv.reservedSmem.offset0,@object
	.size		.nv.reservedSmem.offset0,0x4
